//
// Generated by NVIDIA NVVM Compiler
//
// Compiler Build ID: CL-36424714
// Cuda compilation tools, release 13.0, V13.0.88
// Based on NVVM 20.0.0
//

.version 9.0
.target sm_100
.address_size 64

	// .globl	_Z6pruebav
.extern .func  (.param .b32 func_retval0) vprintf
(
	.param .b64 vprintf_param_0,
	.param .b64 vprintf_param_1
)
;
.global .align 1 .b8 $str[5] = {104, 111, 108, 97};

.visible .entry _Z6pruebav()
{
	.reg .b32 	%r<3>;
	.reg .b64 	%rd<3>;

	mov.u64 	%rd1, $str;
	cvta.global.u64 	%rd2, %rd1;
	{ // callseq 0, 0
	.param .b64 param0;
	st.param.b64 	[param0], %rd2;
	.param .b64 param1;
	st.param.b64 	[param1], 0;
	.param .b32 retval0;
	call.uni (retval0), 
	vprintf, 
	(
	param0, 
	param1
	);
	ld.param.b32 	%r1, [retval0];
	} // callseq 0
	ret;

}


// ===== COMPILED SASS (sm_100) =====

	.target	sm_100

	.elftype	@"ET_EXEC"


//--------------------- .note.nv.tkinfo           --------------------------
	.section	.note.nv.tkinfo,"",@"SHT_NOTE"
	.sectionflags	@"SHF_NOTE_NV_TKINFO"
	.tkinfo
        /*0018*/ 	.word	0x00000002
        /*0030*/ 	.string	""
        /*0030*/ 	.string	"ptxas"
        /*0030*/ 	.string	"Cuda compilation tools, release 13.0, V13.0.88"
        /*0030*/ 	.string	"Build cuda_13.0.r13.0/compiler.36424714_0"
        /*0030*/ 	.string	"-arch sm_100 -m 64 "



//--------------------- .note.nv.cuinfo           --------------------------
	.section	.note.nv.cuinfo,"",@"SHT_NOTE"
	.sectionflags	@"SHF_NOTE_NV_CUINFO"
        /*0018*/ 	.short	0x0002
        /*001a*/ 	.short	0x0064
        /*001c*/ 	.short	0x0082
	.zero		2


//--------------------- .nv.info                  --------------------------
	.section	.nv.info,"",@"SHT_CUDA_INFO"
	.align	4


	//----- nvinfo : EIATTR_REGCOUNT
	.align		4
        /*0000*/ 	.byte	0x04, 0x2f
        /*0002*/ 	.short	(.L_2 - .L_1)
	.align		4
.L_1:
        /*0004*/ 	.word	index@(_Z6pruebav)
        /*0008*/ 	.word	0x00000018


	//----- nvinfo : EIATTR_FRAME_SIZE
	.align		4
.L_2:
        /*000c*/ 	.byte	0x04, 0x11
        /*000e*/ 	.short	(.L_4 - .L_3)
	.align		4
.L_3:
        /*0010*/ 	.word	index@(_Z6pruebav)
        /*0014*/ 	.word	0x00000000


	//----- nvinfo : EIATTR_MIN_STACK_SIZE
	.align		4
.L_4:
        /*0018*/ 	.byte	0x04, 0x12
        /*001a*/ 	.short	(.L_6 - .L_5)
	.align		4
.L_5:
        /*001c*/ 	.word	index@(_Z6pruebav)
        /*0020*/ 	.word	0x00000000
.L_6:


//--------------------- .nv.compat                --------------------------
	.section	.nv.compat,"",@"SHT_CUDA_COMPAT_INFO"
	.align	4
        /*0000*/ 	.byte	0x02, 0x09, 0x00, 0x00, 0x02, 0x02, 0x01, 0x00, 0x02, 0x05, 0x05, 0x00, 0x03, 0x07, 0x01, 0x01
        /*0010*/ 	.byte	0x02, 0x03, 0x00, 0x00, 0x02, 0x06, 0x01, 0x00, 0x04, 0x0b, 0x08, 0x00, 0x09, 0x00, 0x00, 0x00
        /*0020*/ 	.byte	0x00, 0x00, 0x00, 0x00


//--------------------- .nv.info._Z6pruebav       --------------------------
	.section	.nv.info._Z6pruebav,"",@"SHT_CUDA_INFO"
	.sectionflags	@""
	.align	4


	//----- nvinfo : EIATTR_CUDA_API_VERSION
	.align		4
        /*0000*/ 	.byte	0x04, 0x37
        /*0002*/ 	.short	(.L_8 - .L_7)
.L_7:
        /*0004*/ 	.word	0x00000082


	//----- nvinfo : EIATTR_SPARSE_MMA_MASK
	.align		4
.L_8:
        /*0008*/ 	.byte	0x03, 0x50
        /*000a*/ 	.short	0x0000


	//----- nvinfo : EIATTR_MAXREG_COUNT
	.align		4
        /*000c*/ 	.byte	0x03, 0x1b
        /*000e*/ 	.short	0x00ff


	//----- nvinfo : EIATTR_EXTERNS
	.align		4
        /*0010*/ 	.byte	0x04, 0x0f
        /*0012*/ 	.short	(.L_10 - .L_9)


	//   ....[0]....
	.align		4
.L_9:
        /*0014*/ 	.word	index@(vprintf)


	//----- nvinfo : EIATTR_MERCURY_ISA_VERSION
	.align		4
.L_10:
        /*0018*/ 	.byte	0x03, 0x5f
        /*001a*/ 	.short	0x0101


	//----- nvinfo : EIATTR_VRC_CTA_INIT_COUNT
	.align		4
        /*001c*/ 	.byte	0x02, 0x4a
	.zero		1
	.zero		1


	//----- nvinfo : EIATTR_SYSCALL_OFFSETS
	.align		4
        /*0020*/ 	.byte	0x04, 0x46
        /*0022*/ 	.short	(.L_12 - .L_11)


	//   ....[0]....
.L_11:
        /*0024*/ 	.word	0x00000080


	//----- nvinfo : EIATTR_EXIT_INSTR_OFFSETS
	.align		4
.L_12:
        /*0028*/ 	.byte	0x04, 0x1c
        /*002a*/ 	.short	(.L_14 - .L_13)


	//   ....[0]....
.L_13:
        /*002c*/ 	.word	0x00000090


	//----- nvinfo : EIATTR_SW_WAR
	.align		4
.L_14:
        /*0030*/ 	.byte	0x04, 0x36
        /*0032*/ 	.short	(.L_16 - .L_15)
.L_15:
        /*0034*/ 	.word	0x00000008
.L_16:


//--------------------- .nv.callgraph             --------------------------
	.section	.nv.callgraph,"",@"SHT_CUDA_CALLGRAPH"
	.align	4
	.sectionentsize	8
	.align		4
        /*0000*/ 	.word	0x00000000
	.align		4
        /*0004*/ 	.word	0xffffffff
	.align		4
        /*0008*/ 	.word	index@(_Z6pruebav)
	.align		4
        /*000c*/ 	.word	index@(vprintf)
	.align		4
        /*0010*/ 	.word	0x00000000
	.align		4
        /*0014*/ 	.word	0xfffffffe
	.align		4
        /*0018*/ 	.word	0x00000000
	.align		4
        /*001c*/ 	.word	0xfffffffd
	.align		4
        /*0020*/ 	.word	0x00000000
	.align		4
        /*0024*/ 	.word	0xfffffffc


//--------------------- .nv.constant4             --------------------------
	.section	.nv.constant4,"a",@progbits
	.align	8
	.align		8
.nv.constant4:
        /*0000*/ 	.dword	vprintf
	.align		8
        /*0008*/ 	.dword	$str


//--------------------- .text._Z6pruebav          --------------------------
	.section	.text._Z6pruebav,"ax",@progbits
	.align	128
        .global         _Z6pruebav
        .type           _Z6pruebav,@function
        .size           _Z6pruebav,(.L_x_2 - _Z6pruebav)
        .other          _Z6pruebav,@"STO_CUDA_ENTRY STV_DEFAULT"
_Z6pruebav:
.text._Z6pruebav:
[----:B------:R-:W0:Y:S01]  /*0000*/  LDC R1, c[0x0][0x37c] ;  /* 0x0000df00ff017b82 */ /* 0x000e220000000800 */
[----:B------:R-:W-:Y:S01]  /*0010*/  MOV R0, 0x0 ;  /* 0x0000000000007802 */ /* 0x000fe20000000f00 */
[----:B------:R-:W1:Y:S01]  /*0020*/  LDCU.64 UR4, c[0x4][0x8] ;  /* 0x01000100ff0477ac */ /* 0x000e620008000a00 */
[----:B------:R-:W-:-:S05]  /*0030*/  CS2R R6, SRZ ;  /* 0x0000000000067805 */ /* 0x000fca000001ff00 */
[----:B------:R2:W3:Y:S01]  /*0040*/  LDC.64 R2, c[0x4][R0] ;  /* 0x0100000000027b82 */ /* 0x0004e20000000a00 */
[----:B-1----:R-:W-:Y:S02]  /*0050*/  IMAD.U32 R4, RZ, RZ, UR4 ;  /* 0x00000004ff047e24 */ /* 0x002fe4000f8e00ff */
[----:B--2---:R-:W-:-:S07]  /*0060*/  IMAD.U32 R5, RZ, RZ, UR5 ;  /* 0x00000005ff057e24 */ /* 0x004fce000f8e00ff */
[----:B------:R-:W-:-:S07]  /*0070*/  LEPC R20, `(.L_x_0) ;  /* 0x000000001014794e */ /* 0x000fce0000000000 */
[----:B0--3--:R-:W-:Y:S05]  /*0080*/  CALL.ABS.NOINC R2 ;  /* 0x0000000002007343 */ /* 0x009fea0003c00000 */
.L_x_0:
[----:B------:R-:W-:Y:S05]  /*0090*/  EXIT ;  /* 0x000000000000794d */ /* 0x000fea0003800000 */
.L_x_1:
[----:B------:R-:W-:-:S00]  /*00a0*/  BRA `(.L_x_1) ;  /* 0xfffffffc00fc7947 */ /* 0x000fc0000383ffff */
[----:B------:R-:W-:-:S00]  /*00b0*/  NOP ;  /* 0x0000000000007918 */ /* 0x000fc00000000000 */
        /* <DEDUP_REMOVED lines=12> */
.L_x_2:


//--------------------- .nv.global.init           --------------------------
	.section	.nv.global.init,"aw",@progbits
.nv.global.init:
	.type		$str,@object
	.size		$str,(.L_0 - $str)
$str:
        /*0000*/ 	.byte	0x68, 0x6f, 0x6c, 0x61, 0x00
.L_0:


//--------------------- .nv.shared.reserved.0     --------------------------
	.section	.nv.shared.reserved.0,"aw",@nobits
	.weak		__nv_reservedSMEM_offset_0_alias
	.size		__nv_reservedSMEM_offset_0_alias, 0, 64
	.other		__nv_reservedSMEM_offset_0_alias,@"STO_CUDA_RESERVED_SHARED STV_DEFAULT"
__nv_reservedSMEM_offset_0_alias:
	.zero		0
	.zero		64


//--------------------- .nv.constant0._Z6pruebav  --------------------------
	.section	.nv.constant0._Z6pruebav,"a",@progbits
	.sectionflags	@""
	.align	4
.nv.constant0._Z6pruebav:
	.zero		896


//--------------------- SYMBOLS --------------------------

	.type		.nv.reservedSmem.offset0,@object
	.size		.nv.reservedSmem.offset0,0x4
	.type		vprintf,@function
